//
// Generated by NVIDIA NVVM Compiler
//
// Compiler Build ID: CL-36424714
// Cuda compilation tools, release 13.0, V13.0.88
// Based on NVVM 20.0.0
//

.version 9.0
.target sm_100
.address_size 64

	// .globl	_Z13rescalePixelsPsPhiii

.visible .entry _Z13rescalePixelsPsPhiii(
	.param .u64 .ptr .align 1 _Z13rescalePixelsPsPhiii_param_0,
	.param .u64 .ptr .align 1 _Z13rescalePixelsPsPhiii_param_1,
	.param .u32 _Z13rescalePixelsPsPhiii_param_2,
	.param .u32 _Z13rescalePixelsPsPhiii_param_3,
	.param .u32 _Z13rescalePixelsPsPhiii_param_4
)
{
	.reg .pred 	%p<2>;
	.reg .b32 	%r<12>;
	.reg .b32 	%f<5>;
	.reg .b64 	%rd<9>;

	ld.param.u64 	%rd1, [_Z13rescalePixelsPsPhiii_param_0];
	ld.param.u64 	%rd2, [_Z13rescalePixelsPsPhiii_param_1];
	ld.param.u32 	%r2, [_Z13rescalePixelsPsPhiii_param_2];
	ld.param.u32 	%r3, [_Z13rescalePixelsPsPhiii_param_3];
	ld.param.u32 	%r4, [_Z13rescalePixelsPsPhiii_param_4];
	mov.u32 	%r5, %ctaid.x;
	mov.u32 	%r6, %ntid.x;
	mov.u32 	%r7, %tid.x;
	mad.lo.s32 	%r1, %r5, %r6, %r7;
	setp.ge.s32 	%p1, %r1, %r4;
	@%p1 bra 	$L__BB0_2;
	cvta.to.global.u64 	%rd3, %rd1;
	cvta.to.global.u64 	%rd4, %rd2;
	cvt.s64.s32 	%rd5, %r1;
	mul.wide.s32 	%rd6, %r1, 2;
	add.s64 	%rd7, %rd3, %rd6;
	ld.global.s16 	%r8, [%rd7];
	sub.s32 	%r9, %r8, %r2;
	cvt.rn.f32.s32 	%f1, %r9;
	sub.s32 	%r10, %r3, %r2;
	cvt.rn.f32.s32 	%f2, %r10;
	div.rn.f32 	%f3, %f1, %f2;
	mul.f32 	%f4, %f3, 0f437F0000;
	cvt.rzi.u32.f32 	%r11, %f4;
	add.s64 	%rd8, %rd4, %rd5;
	st.global.u8 	[%rd8], %r11;
$L__BB0_2:
	ret;

}


// ===== COMPILED SASS (sm_100) =====

	.target	sm_100

	.elftype	@"ET_EXEC"


//--------------------- .note.nv.tkinfo           --------------------------
	.section	.note.nv.tkinfo,"",@"SHT_NOTE"
	.sectionflags	@"SHF_NOTE_NV_TKINFO"
	.tkinfo
        /*0018*/ 	.word	0x00000002
        /*0030*/ 	.string	""
        /*0030*/ 	.string	"ptxas"
        /*0030*/ 	.string	"Cuda compilation tools, release 13.0, V13.0.88"
        /*0030*/ 	.string	"Build cuda_13.0.r13.0/compiler.36424714_0"
        /*0030*/ 	.string	"-arch sm_100 -m 64 "



//--------------------- .note.nv.cuinfo           --------------------------
	.section	.note.nv.cuinfo,"",@"SHT_NOTE"
	.sectionflags	@"SHF_NOTE_NV_CUINFO"
        /*0018*/ 	.short	0x0002
        /*001a*/ 	.short	0x0064
        /*001c*/ 	.short	0x0082
	.zero		2


//--------------------- .nv.info                  --------------------------
	.section	.nv.info,"",@"SHT_CUDA_INFO"
	.align	4


	//----- nvinfo : EIATTR_REGCOUNT
	.align		4
        /*0000*/ 	.byte	0x04, 0x2f
        /*0002*/ 	.short	(.L_1 - .L_0)
	.align		4
.L_0:
        /*0004*/ 	.word	index@(_Z13rescalePixelsPsPhiii)
        /*0008*/ 	.word	0x00000010


	//----- nvinfo : EIATTR_FRAME_SIZE
	.align		4
.L_1:
        /*000c*/ 	.byte	0x04, 0x11
        /*000e*/ 	.short	(.L_3 - .L_2)
	.align		4
.L_2:
        /*0010*/ 	.word	index@($__internal_0_$__cuda_sm3x_div_rn_noftz_f32_slowpath)
        /*0014*/ 	.word	0x00000000


	//----- nvinfo : EIATTR_FRAME_SIZE
	.align		4
.L_3:
        /*0018*/ 	.byte	0x04, 0x11
        /*001a*/ 	.short	(.L_5 - .L_4)
	.align		4
.L_4:
        /*001c*/ 	.word	index@(_Z13rescalePixelsPsPhiii)
        /*0020*/ 	.word	0x00000000


	//----- nvinfo : EIATTR_MIN_STACK_SIZE
	.align		4
.L_5:
        /*0024*/ 	.byte	0x04, 0x12
        /*0026*/ 	.short	(.L_7 - .L_6)
	.align		4
.L_6:
        /*0028*/ 	.word	index@(_Z13rescalePixelsPsPhiii)
        /*002c*/ 	.word	0x00000000
.L_7:


//--------------------- .nv.compat                --------------------------
	.section	.nv.compat,"",@"SHT_CUDA_COMPAT_INFO"
	.align	4
        /*0000*/ 	.byte	0x02, 0x09, 0x00, 0x00, 0x02, 0x02, 0x01, 0x00, 0x02, 0x05, 0x05, 0x00, 0x03, 0x07, 0x01, 0x01
        /*0010*/ 	.byte	0x02, 0x03, 0x00, 0x00, 0x02, 0x06, 0x01, 0x00, 0x04, 0x0b, 0x08, 0x00, 0x01, 0x00, 0x00, 0x00
        /*0020*/ 	.byte	0x00, 0x00, 0x00, 0x00


//--------------------- .nv.info._Z13rescalePixelsPsPhiii --------------------------
	.section	.nv.info._Z13rescalePixelsPsPhiii,"",@"SHT_CUDA_INFO"
	.sectionflags	@""
	.align	4


	//----- nvinfo : EIATTR_CUDA_API_VERSION
	.align		4
        /*0000*/ 	.byte	0x04, 0x37
        /*0002*/ 	.short	(.L_9 - .L_8)
.L_8:
        /*0004*/ 	.word	0x00000082


	//----- nvinfo : EIATTR_KPARAM_INFO
	.align		4
.L_9:
        /*0008*/ 	.byte	0x04, 0x17
        /*000a*/ 	.short	(.L_11 - .L_10)
.L_10:
        /*000c*/ 	.word	0x00000000
        /*0010*/ 	.short	0x0004
        /*0012*/ 	.short	0x0018
        /*0014*/ 	.byte	0x00, 0xf0, 0x11, 0x00


	//----- nvinfo : EIATTR_KPARAM_INFO
	.align		4
.L_11:
        /*0018*/ 	.byte	0x04, 0x17
        /*001a*/ 	.short	(.L_13 - .L_12)
.L_12:
        /*001c*/ 	.word	0x00000000
        /*0020*/ 	.short	0x0003
        /*0022*/ 	.short	0x0014
        /*0024*/ 	.byte	0x00, 0xf0, 0x11, 0x00


	//----- nvinfo : EIATTR_KPARAM_INFO
	.align		4
.L_13:
        /*0028*/ 	.byte	0x04, 0x17
        /*002a*/ 	.short	(.L_15 - .L_14)
.L_14:
        /*002c*/ 	.word	0x00000000
        /*0030*/ 	.short	0x0002
        /*0032*/ 	.short	0x0010
        /*0034*/ 	.byte	0x00, 0xf0, 0x11, 0x00


	//----- nvinfo : EIATTR_KPARAM_INFO
	.align		4
.L_15:
        /*0038*/ 	.byte	0x04, 0x17
        /*003a*/ 	.short	(.L_17 - .L_16)
.L_16:
        /*003c*/ 	.word	0x00000000
        /*0040*/ 	.short	0x0001
        /*0042*/ 	.short	0x0008
        /*0044*/ 	.byte	0x00, 0xf5, 0x21, 0x00


	//----- nvinfo : EIATTR_KPARAM_INFO
	.align		4
.L_17:
        /*0048*/ 	.byte	0x04, 0x17
        /*004a*/ 	.short	(.L_19 - .L_18)
.L_18:
        /*004c*/ 	.word	0x00000000
        /*0050*/ 	.short	0x0000
        /*0052*/ 	.short	0x0000
        /*0054*/ 	.byte	0x00, 0xf5, 0x21, 0x00


	//----- nvinfo : EIATTR_SPARSE_MMA_MASK
	.align		4
.L_19:
        /*0058*/ 	.byte	0x03, 0x50
        /*005a*/ 	.short	0x0000


	//----- nvinfo : EIATTR_MAXREG_COUNT
	.align		4
        /*005c*/ 	.byte	0x03, 0x1b
        /*005e*/ 	.short	0x00ff


	//----- nvinfo : EIATTR_MERCURY_ISA_VERSION
	.align		4
        /*0060*/ 	.byte	0x03, 0x5f
        /*0062*/ 	.short	0x0101


	//----- nvinfo : EIATTR_VRC_CTA_INIT_COUNT
	.align		4
        /*0064*/ 	.byte	0x02, 0x4a
	.zero		1
	.zero		1


	//----- nvinfo : EIATTR_EXIT_INSTR_OFFSETS
	.align		4
        /*0068*/ 	.byte	0x04, 0x1c
        /*006a*/ 	.short	(.L_21 - .L_20)


	//   ....[0]....
.L_20:
        /*006c*/ 	.word	0x00000070


	//   ....[1]....
        /*0070*/ 	.word	0x00000240


	//----- nvinfo : EIATTR_CRS_STACK_SIZE
	.align		4
.L_21:
        /*0074*/ 	.byte	0x04, 0x1e
        /*0076*/ 	.short	(.L_23 - .L_22)
.L_22:
        /*0078*/ 	.word	0x00000000


	//----- nvinfo : EIATTR_CBANK_PARAM_SIZE
	.align		4
.L_23:
        /*007c*/ 	.byte	0x03, 0x19
        /*007e*/ 	.short	0x001c


	//----- nvinfo : EIATTR_PARAM_CBANK
	.align		4
        /*0080*/ 	.byte	0x04, 0x0a
        /*0082*/ 	.short	(.L_25 - .L_24)
	.align		4
.L_24:
        /*0084*/ 	.word	index@(.nv.constant0._Z13rescalePixelsPsPhiii)
        /*0088*/ 	.short	0x0380
        /*008a*/ 	.short	0x001c


	//----- nvinfo : EIATTR_SW_WAR
	.align		4
.L_25:
        /*008c*/ 	.byte	0x04, 0x36
        /*008e*/ 	.short	(.L_27 - .L_26)
.L_26:
        /*0090*/ 	.word	0x00000008
.L_27:


//--------------------- .nv.callgraph             --------------------------
	.section	.nv.callgraph,"",@"SHT_CUDA_CALLGRAPH"
	.align	4
	.sectionentsize	8
	.align		4
        /*0000*/ 	.word	0x00000000
	.align		4
        /*0004*/ 	.word	0xffffffff
	.align		4
        /*0008*/ 	.word	0x00000000
	.align		4
        /*000c*/ 	.word	0xfffffffe
	.align		4
        /*0010*/ 	.word	0x00000000
	.align		4
        /*0014*/ 	.word	0xfffffffd
	.align		4
        /*0018*/ 	.word	0x00000000
	.align		4
        /*001c*/ 	.word	0xfffffffc


//--------------------- .text._Z13rescalePixelsPsPhiii --------------------------
	.section	.text._Z13rescalePixelsPsPhiii,"ax",@progbits
	.align	128
        .global         _Z13rescalePixelsPsPhiii
        .type           _Z13rescalePixelsPsPhiii,@function
        .size           _Z13rescalePixelsPsPhiii,(.L_x_14 - _Z13rescalePixelsPsPhiii)
        .other          _Z13rescalePixelsPsPhiii,@"STO_CUDA_ENTRY STV_DEFAULT"
_Z13rescalePixelsPsPhiii:
.text._Z13rescalePixelsPsPhiii:
[----:B------:R-:W-:Y:S01]  /*0000*/  LDC R1, c[0x0][0x37c] ;  /* 0x0000df00ff017b82 */ /* 0x000fe20000000800 */
[----:B------:R-:W0:Y:S07]  /*0010*/  S2R R3, SR_TID.X ;  /* 0x0000000000037919 */ /* 0x000e2e0000002100 */
[----:B------:R-:W0:Y:S01]  /*0020*/  S2UR UR4, SR_CTAID.X ;  /* 0x00000000000479c3 */ /* 0x000e220000002500 */
[----:B------:R-:W1:Y:S07]  /*0030*/  LDCU UR5, c[0x0][0x398] ;  /* 0x00007300ff0577ac */ /* 0x000e6e0008000800 */
[----:B------:R-:W0:Y:S02]  /*0040*/  LDC R2, c[0x0][0x360] ;  /* 0x0000d800ff027b82 */ /* 0x000e240000000800 */
[----:B0-----:R-:W-:-:S05]  /*0050*/  IMAD R2, R2, UR4, R3 ;  /* 0x0000000402027c24 */ /* 0x001fca000f8e0203 */
[----:B-1----:R-:W-:-:S13]  /*0060*/  ISETP.GE.AND P0, PT, R2, UR5, PT ;  /* 0x0000000502007c0c */ /* 0x002fda000bf06270 */
[----:B------:R-:W-:Y:S05]  /*0070*/  @P0 EXIT ;  /* 0x000000000000094d */ /* 0x000fea0003800000 */
[----:B------:R-:W0:Y:S01]  /*0080*/  LDC.64 R4, c[0x0][0x380] ;  /* 0x0000e000ff047b82 */ /* 0x000e220000000a00 */
[----:B------:R-:W1:Y:S01]  /*0090*/  LDCU.64 UR6, c[0x0][0x358] ;  /* 0x00006b00ff0677ac */ /* 0x000e620008000a00 */
[----:B------:R-:W2:Y:S01]  /*00a0*/  LDCU.64 UR8, c[0x0][0x390] ;  /* 0x00007200ff0877ac */ /* 0x000ea20008000a00 */
[----:B0-----:R-:W-:-:S06]  /*00b0*/  IMAD.WIDE R4, R2, 0x2, R4 ;  /* 0x0000000202047825 */ /* 0x001fcc00078e0204 */
[----:B-1----:R-:W3:Y:S01]  /*00c0*/  LDG.E.S16 R4, desc[UR6][R4.64] ;  /* 0x0000000604047981 */ /* 0x002ee2000c1e1700 */
[----:B--2---:R-:W-:Y:S01]  /*00d0*/  UIADD3 UR4, UPT, UPT, -UR8, UR9, URZ ;  /* 0x0000000908047290 */ /* 0x004fe2000fffe1ff */
[----:B------:R-:W-:Y:S05]  /*00e0*/  BSSY.RECONVERGENT B0, `(.L_x_0) ;  /* 0x000000f000007945 */ /* 0x000fea0003800200 */
[----:B------:R-:W-:-:S04]  /*00f0*/  I2FP.F32.S32 R3, UR4 ;  /* 0x0000000400037c45 */ /* 0x000fc80008201400 */
[----:B------:R-:W0:Y:S02]  /*0100*/  MUFU.RCP R6, R3 ;  /* 0x0000000300067308 */ /* 0x000e240000001000 */
[----:B0-----:R-:W-:-:S04]  /*0110*/  FFMA R7, -R3, R6, 1 ;  /* 0x3f80000003077423 */ /* 0x001fc80000000106 */
[----:B------:R-:W-:Y:S01]  /*0120*/  FFMA R7, R6, R7, R6 ;  /* 0x0000000706077223 */ /* 0x000fe20000000006 */
[----:B---3--:R-:W-:-:S05]  /*0130*/  VIADD R0, R4, -UR8 ;  /* 0x8000000804007c36 */ /* 0x008fca0008000000 */
[----:B------:R-:W-:-:S04]  /*0140*/  I2FP.F32.S32 R0, R0 ;  /* 0x0000000000007245 */ /* 0x000fc80000201400 */
[----:B------:R-:W0:Y:S01]  /*0150*/  FCHK P0, R0, R3 ;  /* 0x0000000300007302 */ /* 0x000e220000000000 */
[----:B------:R-:W-:-:S04]  /*0160*/  FFMA R6, R0, R7, RZ ;  /* 0x0000000700067223 */ /* 0x000fc800000000ff */
[----:B------:R-:W-:-:S04]  /*0170*/  FFMA R4, -R3, R6, R0 ;  /* 0x0000000603047223 */ /* 0x000fc80000000100 */
[----:B------:R-:W-:Y:S01]  /*0180*/  FFMA R4, R7, R4, R6 ;  /* 0x0000000407047223 */ /* 0x000fe20000000006 */
[----:B0-----:R-:W-:Y:S06]  /*0190*/  @!P0 BRA `(.L_x_1) ;  /* 0x00000000000c8947 */ /* 0x001fec0003800000 */
[----:B------:R-:W-:-:S07]  /*01a0*/  MOV R4, 0x1c0 ;  /* 0x000001c000047802 */ /* 0x000fce0000000f00 */
[----:B------:R-:W-:Y:S05]  /*01b0*/  CALL.REL.NOINC `($__internal_0_$__cuda_sm3x_div_rn_noftz_f32_slowpath) ;  /* 0x0000000000247944 */ /* 0x000fea0003c00000 */
[----:B------:R-:W-:-:S07]  /*01c0*/  IMAD.MOV.U32 R4, RZ, RZ, R0 ;  /* 0x000000ffff047224 */ /* 0x000fce00078e0000 */
.L_x_1:
[----:B------:R-:W-:Y:S05]  /*01d0*/  BSYNC.RECONVERGENT B0 ;  /* 0x0000000000007941 */ /* 0x000fea0003800200 */
.L_x_0:
[----:B------:R-:W0:Y:S01]  /*01e0*/  LDCU.64 UR4, c[0x0][0x388] ;  /* 0x00007100ff0477ac */ /* 0x000e220008000a00 */
[----:B------:R-:W-:-:S04]  /*01f0*/  FMUL R0, R4, 255 ;  /* 0x437f000004007820 */ /* 0x000fc80000400000 */
[----:B------:R-:W1:Y:S01]  /*0200*/  F2I.U32.TRUNC.NTZ R3, R0 ;  /* 0x0000000000037305 */ /* 0x000e62000020f000 */
[----:B0-----:R-:W-:-:S04]  /*0210*/  IADD3 R4, P0, PT, R2, UR4, RZ ;  /* 0x0000000402047c10 */ /* 0x001fc8000ff1e0ff */
[----:B------:R-:W-:-:S05]  /*0220*/  LEA.HI.X.SX32 R5, R2, UR5, 0x1, P0 ;  /* 0x0000000502057c11 */ /* 0x000fca00080f0eff */
[----:B-1----:R-:W-:Y:S01]  /*0230*/  STG.E.U8 desc[UR6][R4.64], R3 ;  /* 0x0000000304007986 */ /* 0x002fe2000c101106 */
[----:B------:R-:W-:Y:S05]  /*0240*/  EXIT ;  /* 0x000000000000794d */ /* 0x000fea0003800000 */
        .weak           $__internal_0_$__cuda_sm3x_div_rn_noftz_f32_slowpath
        .type           $__internal_0_$__cuda_sm3x_div_rn_noftz_f32_slowpath,@function
        .size           $__internal_0_$__cuda_sm3x_div_rn_noftz_f32_slowpath,(.L_x_14 - $__internal_0_$__cuda_sm3x_div_rn_noftz_f32_slowpath)
$__internal_0_$__cuda_sm3x_div_rn_noftz_f32_slowpath:
[--C-:B------:R-:W-:Y:S01]  /*0250*/  SHF.R.U32.HI R6, RZ, 0x17, R3.reuse ;  /* 0x00000017ff067819 */ /* 0x100fe20000011603 */
[----:B------:R-:W-:Y:S01]  /*0260*/  BSSY.RECONVERGENT B1, `(.L_x_2) ;  /* 0x0000064000017945 */ /* 0x000fe20003800200 */
[--C-:B------:R-:W-:Y:S01]  /*0270*/  SHF.R.U32.HI R5, RZ, 0x17, R0.reuse ;  /* 0x00000017ff057819 */ /* 0x100fe20000011600 */
[----:B------:R-:W-:Y:S01]  /*0280*/  IMAD.MOV.U32 R7, RZ, RZ, R0 ;  /* 0x000000ffff077224 */ /* 0x000fe200078e0000 */
[----:B------:R-:W-:Y:S01]  /*0290*/  LOP3.LUT R6, R6, 0xff, RZ, 0xc0, !PT ;  /* 0x000000ff06067812 */ /* 0x000fe200078ec0ff */
[----:B------:R-:W-:Y:S01]  /*02a0*/  IMAD.MOV.U32 R8, RZ, RZ, R3 ;  /* 0x000000ffff087224 */ /* 0x000fe200078e0003 */
[----:B------:R-:W-:-:S03]  /*02b0*/  LOP3.LUT R5, R5, 0xff, RZ, 0xc0, !PT ;  /* 0x000000ff05057812 */ /* 0x000fc600078ec0ff */
[----:B------:R-:W-:Y:S02]  /*02c0*/  VIADD R11, R6, 0xffffffff ;  /* 0xffffffff060b7836 */ /* 0x000fe40000000000 */
[----:B------:R-:W-:-:S03]  /*02d0*/  VIADD R10, R5, 0xffffffff ;  /* 0xffffffff050a7836 */ /* 0x000fc60000000000 */
[----:B------:R-:W-:-:S04]  /*02e0*/  ISETP.GT.U32.AND P0, PT, R11, 0xfd, PT ;  /* 0x000000fd0b00780c */ /* 0x000fc80003f04070 */
[----:B------:R-:W-:-:S13]  /*02f0*/  ISETP.GT.U32.OR P0, PT, R10, 0xfd, P0 ;  /* 0x000000fd0a00780c */ /* 0x000fda0000704470 */
[----:B------:R-:W-:Y:S01]  /*0300*/  @!P0 IMAD.MOV.U32 R9, RZ, RZ, RZ ;  /* 0x000000ffff098224 */ /* 0x000fe200078e00ff */
[----:B------:R-:W-:Y:S06]  /*0310*/  @!P0 BRA `(.L_x_3) ;  /* 0x00000000005c8947 */ /* 0x000fec0003800000 */
[----:B------:R-:W-:Y:S02]  /*0320*/  FSETP.GTU.FTZ.AND P0, PT, |R0|, +INF , PT ;  /* 0x7f8000000000780b */ /* 0x000fe40003f1c200 */
[----:B------:R-:W-:-:S04]  /*0330*/  FSETP.GTU.FTZ.AND P1, PT, |R3|, +INF , PT ;  /* 0x7f8000000300780b */ /* 0x000fc80003f3c200 */
[----:B------:R-:W-:-:S13]  /*0340*/  PLOP3.LUT P0, PT, P0, P1, PT, 0xf8, 0x8f ;  /* 0x00000000008f781c */ /* 0x000fda0000703f70 */
[----:B------:R-:W-:Y:S05]  /*0350*/  @P0 BRA `(.L_x_4) ;  /* 0x00000004004c0947 */ /* 0x000fea0003800000 */
[----:B------:R-:W-:-:S13]  /*0360*/  LOP3.LUT P0, RZ, R8, 0x7fffffff, R7, 0xc8, !PT ;  /* 0x7fffffff08ff7812 */ /* 0x000fda000780c807 */
[----:B------:R-:W-:Y:S05]  /*0370*/  @!P0 BRA `(.L_x_5) ;  /* 0x00000004003c8947 */ /* 0x000fea0003800000 */
[C---:B------:R-:W-:Y:S02]  /*0380*/  FSETP.NEU.FTZ.AND P2, PT, |R0|.reuse, +INF , PT ;  /* 0x7f8000000000780b */ /* 0x040fe40003f5d200 */
[----:B------:R-:W-:Y:S02]  /*0390*/  FSETP.NEU.FTZ.AND P1, PT, |R3|, +INF , PT ;  /* 0x7f8000000300780b */ /* 0x000fe40003f3d200 */
[----:B------:R-:W-:-:S11]  /*03a0*/  FSETP.NEU.FTZ.AND P0, PT, |R0|, +INF , PT ;  /* 0x7f8000000000780b */ /* 0x000fd60003f1d200 */
[----:B------:R-:W-:Y:S05]  /*03b0*/  @!P1 BRA !P2, `(.L_x_5) ;  /* 0x00000004002c9947 */ /* 0x000fea0005000000 */
[----:B------:R-:W-:-:S04]  /*03c0*/  LOP3.LUT P2, RZ, R7, 0x7fffffff, RZ, 0xc0, !PT ;  /* 0x7fffffff07ff7812 */ /* 0x000fc8000784c0ff */
[----:B------:R-:W-:-:S13]  /*03d0*/  PLOP3.LUT P1, PT, P1, P2, PT, 0x2f, 0xf2 ;  /* 0x0000000000f2781c */ /* 0x000fda0000f24577 */
[----:B------:R-:W-:Y:S05]  /*03e0*/  @P1 BRA `(.L_x_6) ;  /* 0x0000000400181947 */ /* 0x000fea0003800000 */
[----:B------:R-:W-:-:S04]  /*03f0*/  LOP3.LUT P1, RZ, R8, 0x7fffffff, RZ, 0xc0, !PT ;  /* 0x7fffffff08ff7812 */ /* 0x000fc8000782c0ff */
[----:B------:R-:W-:-:S13]  /*0400*/  PLOP3.LUT P0, PT, P0, P1, PT, 0x2f, 0xf2 ;  /* 0x0000000000f2781c */ /* 0x000fda0000702577 */
[----:B------:R-:W-:Y:S05]  /*0410*/  @P0 BRA `(.L_x_7) ;  /* 0x0000000400000947 */ /* 0x000fea0003800000 */
[----:B------:R-:W-:Y:S02]  /*0420*/  ISETP.GE.AND P0, PT, R10, RZ, PT ;  /* 0x000000ff0a00720c */ /* 0x000fe40003f06270 */
[----:B------:R-:W-:-:S11]  /*0430*/  ISETP.GE.AND P1, PT, R11, RZ, PT ;  /* 0x000000ff0b00720c */ /* 0x000fd60003f26270 */
[----:B------:R-:W-:Y:S02]  /*0440*/  @P0 IMAD.MOV.U32 R9, RZ, RZ, RZ ;  /* 0x000000ffff090224 */ /* 0x000fe400078e00ff */
[----:B------:R-:W-:Y:S01]  /*0450*/  @!P0 FFMA R7, R0, 1.84467440737095516160e+19, RZ ;  /* 0x5f80000000078823 */ /* 0x000fe200000000ff */
[----:B------:R-:W-:Y:S02]  /*0460*/  @!P0 IMAD.MOV.U32 R9, RZ, RZ, -0x40 ;  /* 0xffffffc0ff098424 */ /* 0x000fe400078e00ff */
[----:B------:R-:W-:Y:S02]  /*0470*/  @!P1 FFMA R8, R3, 1.84467440737095516160e+19, RZ ;  /* 0x5f80000003089823 */ /* 0x000fe400000000ff */
[----:B------:R-:W-:-:S07]  /*0480*/  @!P1 VIADD R9, R9, 0x40 ;  /* 0x0000004009099836 */ /* 0x000fce0000000000 */
.L_x_3:
[----:B------:R-:W-:Y:S01]  /*0490*/  LEA R3, R6, 0xc0800000, 0x17 ;  /* 0xc080000006037811 */ /* 0x000fe200078eb8ff */
[----:B------:R-:W-:Y:S01]  /*04a0*/  VIADD R5, R5, 0xffffff81 ;  /* 0xffffff8105057836 */ /* 0x000fe20000000000 */
[----:B------:R-:W-:Y:S03]  /*04b0*/  BSSY.RECONVERGENT B2, `(.L_x_8) ;  /* 0x0000035000027945 */ /* 0x000fe60003800200 */
[----:B------:R-:W-:Y:S01]  /*04c0*/  IMAD.IADD R3, R8, 0x1, -R3 ;  /* 0x0000000108037824 */ /* 0x000fe200078e0a03 */
[C---:B------:R-:W-:Y:S01]  /*04d0*/  IADD3 R6, PT, PT, R5.reuse, 0x7f, -R6 ;  /* 0x0000007f05067810 */ /* 0x040fe20007ffe806 */
[----:B------:R-:W-:Y:S02]  /*04e0*/  IMAD R0, R5, -0x800000, R7 ;  /* 0xff80000005007824 */ /* 0x000fe400078e0207 */
[----:B------:R-:W0:Y:S01]  /*04f0*/  MUFU.RCP R8, R3 ;  /* 0x0000000300087308 */ /* 0x000e220000001000 */
[----:B------:R-:W-:Y:S01]  /*0500*/  FADD.FTZ R11, -R3, -RZ ;  /* 0x800000ff030b7221 */ /* 0x000fe20000010100 */
[----:B------:R-:W-:-:S03]  /*0510*/  IMAD.IADD R6, R6, 0x1, R9 ;  /* 0x0000000106067824 */ /* 0x000fc600078e0209 */
[----:B0-----:R-:W-:-:S04]  /*0520*/  FFMA R13, R8, R11, 1 ;  /* 0x3f800000080d7423 */ /* 0x001fc8000000000b */
[----:B------:R-:W-:-:S04]  /*0530*/  FFMA R10, R8, R13, R8 ;  /* 0x0000000d080a7223 */ /* 0x000fc80000000008 */
[----:B------:R-:W-:-:S04]  /*0540*/  FFMA R7, R0, R10, RZ ;  /* 0x0000000a00077223 */ /* 0x000fc800000000ff */
[----:B------:R-:W-:-:S04]  /*0550*/  FFMA R8, R11, R7, R0 ;  /* 0x000000070b087223 */ /* 0x000fc80000000000 */
[----:B------:R-:W-:-:S04]  /*0560*/  FFMA R7, R10, R8, R7 ;  /* 0x000000080a077223 */ /* 0x000fc80000000007 */
[----:B------:R-:W-:-:S04]  /*0570*/  FFMA R8, R11, R7, R0 ;  /* 0x000000070b087223 */ /* 0x000fc80000000000 */
[----:B------:R-:W-:-:S05]  /*0580*/  FFMA R0, R10, R8, R7 ;  /* 0x000000080a007223 */ /* 0x000fca0000000007 */
[----:B------:R-:W-:-:S04]  /*0590*/  SHF.R.U32.HI R3, RZ, 0x17, R0 ;  /* 0x00000017ff037819 */ /* 0x000fc80000011600 */
[----:B------:R-:W-:-:S05]  /*05a0*/  LOP3.LUT R3, R3, 0xff, RZ, 0xc0, !PT ;  /* 0x000000ff03037812 */ /* 0x000fca00078ec0ff */
[----:B------:R-:W-:-:S04]  /*05b0*/  IMAD.IADD R9, R3, 0x1, R6 ;  /* 0x0000000103097824 */ /* 0x000fc800078e0206 */
[----:B------:R-:W-:-:S05]  /*05c0*/  VIADD R3, R9, 0xffffffff ;  /* 0xffffffff09037836 */ /* 0x000fca0000000000 */
[----:B------:R-:W-:-:S13]  /*05d0*/  ISETP.GE.U32.AND P0, PT, R3, 0xfe, PT ;  /* 0x000000fe0300780c */ /* 0x000fda0003f06070 */
[----:B------:R-:W-:Y:S05]  /*05e0*/  @!P0 BRA `(.L_x_9) ;  /* 0x0000000000808947 */ /* 0x000fea0003800000 */
[----:B------:R-:W-:-:S13]  /*05f0*/  ISETP.GT.AND P0, PT, R9, 0xfe, PT ;  /* 0x000000fe0900780c */ /* 0x000fda0003f04270 */
[----:B------:R-:W-:Y:S05]  /*0600*/  @P0 BRA `(.L_x_10) ;  /* 0x00000000006c0947 */ /* 0x000fea0003800000 */
[----:B------:R-:W-:-:S13]  /*0610*/  ISETP.GE.AND P0, PT, R9, 0x1, PT ;  /* 0x000000010900780c */ /* 0x000fda0003f06270 */
[----:B------:R-:W-:Y:S05]  /*0620*/  @P0 BRA `(.L_x_11) ;  /* 0x0000000000740947 */ /* 0x000fea0003800000 */
[----:B------:R-:W-:Y:S02]  /*0630*/  ISETP.GE.AND P0, PT, R9, -0x18, PT ;  /* 0xffffffe80900780c */ /* 0x000fe40003f06270 */
[----:B------:R-:W-:-:S11]  /*0640*/  LOP3.LUT R0, R0, 0x80000000, RZ, 0xc0, !PT ;  /* 0x8000000000007812 */ /* 0x000fd600078ec0ff */
[----:B------:R-:W-:Y:S05]  /*0650*/  @!P0 BRA `(.L_x_11) ;  /* 0x0000000000688947 */ /* 0x000fea0003800000 */
[CCC-:B------:R-:W-:Y:S01]  /*0660*/  FFMA.RZ R3, R10.reuse, R8.reuse, R7.reuse ;  /* 0x000000080a037223 */ /* 0x1c0fe2000000c007 */
[CCC-:B------:R-:W-:Y:S01]  /*0670*/  FFMA.RM R6, R10.reuse, R8.reuse, R7.reuse ;  /* 0x000000080a067223 */ /* 0x1c0fe20000004007 */
[C---:B------:R-:W-:Y:S02]  /*0680*/  ISETP.NE.AND P2, PT, R9.reuse, RZ, PT ;  /* 0x000000ff0900720c */ /* 0x040fe40003f45270 */
[----:B------:R-:W-:Y:S02]  /*0690*/  ISETP.NE.AND P1, PT, R9, RZ, PT ;  /* 0x000000ff0900720c */ /* 0x000fe40003f25270 */
[----:B------:R-:W-:Y:S01]  /*06a0*/  LOP3.LUT R5, R3, 0x7fffff, RZ, 0xc0, !PT ;  /* 0x007fffff03057812 */ /* 0x000fe200078ec0ff */
[----:B------:R-:W-:Y:S01]  /*06b0*/  FFMA.RP R3, R10, R8, R7 ;  /* 0x000000080a037223 */ /* 0x000fe20000008007 */
[----:B------:R-:W-:Y:S02]  /*06c0*/  VIADD R8, R9, 0x20 ;  /* 0x0000002009087836 */ /* 0x000fe40000000000 */
[----:B------:R-:W-:Y:S01]  /*06d0*/  LOP3.LUT R5, R5, 0x800000, RZ, 0xfc, !PT ;  /* 0x0080000005057812 */ /* 0x000fe200078efcff */
[----:B------:R-:W-:Y:S01]  /*06e0*/  IMAD.MOV R7, RZ, RZ, -R9 ;  /* 0x000000ffff077224 */ /* 0x000fe200078e0a09 */
[----:B------:R-:W-:-:S02]  /*06f0*/  FSETP.NEU.FTZ.AND P0, PT, R3, R6, PT ;  /* 0x000000060300720b */ /* 0x000fc40003f1d000 */
[----:B------:R-:W-:Y:S02]  /*0700*/  SHF.L.U32 R8, R5, R8, RZ ;  /* 0x0000000805087219 */ /* 0x000fe400000006ff */
[----:B------:R-:W-:Y:S02]  /*0710*/  SEL R6, R7, RZ, P2 ;  /* 0x000000ff07067207 */ /* 0x000fe40001000000 */
[----:B------:R-:W-:Y:S02]  /*0720*/  ISETP.NE.AND P1, PT, R8, RZ, P1 ;  /* 0x000000ff0800720c */ /* 0x000fe40000f25270 */
[----:B------:R-:W-:Y:S02]  /*0730*/  SHF.R.U32.HI R6, RZ, R6, R5 ;  /* 0x00000006ff067219 */ /* 0x000fe40000011605 */
[----:B------:R-:W-:Y:S02]  /*0740*/  PLOP3.LUT P0, PT, P0, P1, PT, 0xf8, 0x8f ;  /* 0x00000000008f781c */ /* 0x000fe40000703f70 */
[----:B------:R-:W-:-:S02]  /*0750*/  SHF.R.U32.HI R8, RZ, 0x1, R6 ;  /* 0x00000001ff087819 */ /* 0x000fc40000011606 */
[----:B------:R-:W-:-:S04]  /*0760*/  SEL R3, RZ, 0x1, !P0 ;  /* 0x00000001ff037807 */ /* 0x000fc80004000000 */
[----:B------:R-:W-:-:S04]  /*0770*/  LOP3.LUT R3, R3, 0x1, R8, 0xf8, !PT ;  /* 0x0000000103037812 */ /* 0x000fc800078ef808 */
[----:B------:R-:W-:-:S05]  /*0780*/  LOP3.LUT R3, R3, R6, RZ, 0xc0, !PT ;  /* 0x0000000603037212 */ /* 0x000fca00078ec0ff */
[----:B------:R-:W-:-:S05]  /*0790*/  IMAD.IADD R3, R8, 0x1, R3 ;  /* 0x0000000108037824 */ /* 0x000fca00078e0203 */
[----:B------:R-:W-:Y:S01]  /*07a0*/  LOP3.LUT R0, R3, R0, RZ, 0xfc, !PT ;  /* 0x0000000003007212 */ /* 0x000fe200078efcff */
[----:B------:R-:W-:Y:S06]  /*07b0*/  BRA `(.L_x_11) ;  /* 0x0000000000107947 */ /* 0x000fec0003800000 */
.L_x_10:
[----:B------:R-:W-:-:S04]  /*07c0*/  LOP3.LUT R0, R0, 0x80000000, RZ, 0xc0, !PT ;  /* 0x8000000000007812 */ /* 0x000fc800078ec0ff */
[----:B------:R-:W-:Y:S01]  /*07d0*/  LOP3.LUT R0, R0, 0x7f800000, RZ, 0xfc, !PT ;  /* 0x7f80000000007812 */ /* 0x000fe200078efcff */
[----:B------:R-:W-:Y:S06]  /*07e0*/  BRA `(.L_x_11) ;  /* 0x0000000000047947 */ /* 0x000fec0003800000 */
.L_x_9:
[----:B------:R-:W-:-:S07]  /*07f0*/  IMAD R0, R6, 0x800000, R0 ;  /* 0x0080000006007824 */ /* 0x000fce00078e0200 */
.L_x_11:
[----:B------:R-:W-:Y:S05]  /*0800*/  BSYNC.RECONVERGENT B2 ;  /* 0x0000000000027941 */ /* 0x000fea0003800200 */
.L_x_8:
[----:B------:R-:W-:Y:S05]  /*0810*/  BRA `(.L_x_12) ;  /* 0x0000000000207947 */ /* 0x000fea0003800000 */
.L_x_7:
[----:B------:R-:W-:-:S04]  /*0820*/  LOP3.LUT R0, R8, 0x80000000, R7, 0x48, !PT ;  /* 0x8000000008007812 */ /* 0x000fc800078e4807 */
[----:B------:R-:W-:Y:S01]  /*0830*/  LOP3.LUT R0, R0, 0x7f800000, RZ, 0xfc, !PT ;  /* 0x7f80000000007812 */ /* 0x000fe200078efcff */
[----:B------:R-:W-:Y:S06]  /*0840*/  BRA `(.L_x_12) ;  /* 0x0000000000147947 */ /* 0x000fec0003800000 */
.L_x_6:
[----:B------:R-:W-:Y:S01]  /*0850*/  LOP3.LUT R0, R8, 0x80000000, R7, 0x48, !PT ;  /* 0x8000000008007812 */ /* 0x000fe200078e4807 */
[----:B------:R-:W-:Y:S06]  /*0860*/  BRA `(.L_x_12) ;  /* 0x00000000000c7947 */ /* 0x000fec0003800000 */
.L_x_5:
[----:B------:R-:W0:Y:S01]  /*0870*/  MUFU.RSQ R0, -QNAN ;  /* 0xffc0000000007908 */ /* 0x000e220000001400 */
[----:B------:R-:W-:Y:S05]  /*0880*/  BRA `(.L_x_12) ;  /* 0x0000000000047947 */ /* 0x000fea0003800000 */
.L_x_4:
[----:B------:R-:W-:-:S07]  /*0890*/  FADD.FTZ R0, R0, R3 ;  /* 0x0000000300007221 */ /* 0x000fce0000010000 */
.L_x_12:
[----:B------:R-:W-:Y:S05]  /*08a0*/  BSYNC.RECONVERGENT B1 ;  /* 0x0000000000017941 */ /* 0x000fea0003800200 */
.L_x_2:
[----:B------:R-:W-:-:S04]  /*08b0*/  IMAD.MOV.U32 R5, RZ, RZ, 0x0 ;  /* 0x00000000ff057424 */ /* 0x000fc800078e00ff */
[----:B0-----:R-:W-:Y:S05]  /*08c0*/  RET.REL.NODEC R4 `(_Z13rescalePixelsPsPhiii) ;  /* 0xfffffff404cc7950 */ /* 0x001fea0003c3ffff */
.L_x_13:
[----:B------:R-:W-:-:S00]  /*08d0*/  BRA `(.L_x_13) ;  /* 0xfffffffc00fc7947 */ /* 0x000fc0000383ffff */
[----:B------:R-:W-:-:S00]  /*08e0*/  NOP ;  /* 0x0000000000007918 */ /* 0x000fc00000000000 */
        /* <DEDUP_REMOVED lines=9> */
.L_x_14:


//--------------------- .nv.shared.reserved.0     --------------------------
	.section	.nv.shared.reserved.0,"aw",@nobits
	.weak		__nv_reservedSMEM_offset_0_alias
	.size		__nv_reservedSMEM_offset_0_alias, 0, 64
	.other		__nv_reservedSMEM_offset_0_alias,@"STO_CUDA_RESERVED_SHARED STV_DEFAULT"
__nv_reservedSMEM_offset_0_alias:
	.zero		0
	.zero		64


//--------------------- .nv.constant0._Z13rescalePixelsPsPhiii --------------------------
	.section	.nv.constant0._Z13rescalePixelsPsPhiii,"a",@progbits
	.sectionflags	@""
	.align	4
.nv.constant0._Z13rescalePixelsPsPhiii:
	.zero		924


//--------------------- SYMBOLS --------------------------

	.type		.nv.reservedSmem.offset0,@object
	.size		.nv.reservedSmem.offset0,0x4
